//
// Generated by NVIDIA NVVM Compiler
//
// Compiler Build ID: CL-36424714
// Cuda compilation tools, release 13.0, V13.0.88
// Based on NVVM 20.0.0
//

.version 9.0
.target sm_100
.address_size 64

	// .globl	_Z12matAddKernelP6MatrixS0_S0_
.extern .shared .align 16 .b8 matrix_A[];
.extern .shared .align 16 .b8 matrix_B[];

.visible .entry _Z12matAddKernelP6MatrixS0_S0_(
	.param .u64 .ptr .align 1 _Z12matAddKernelP6MatrixS0_S0__param_0,
	.param .u64 .ptr .align 1 _Z12matAddKernelP6MatrixS0_S0__param_1,
	.param .u64 .ptr .align 1 _Z12matAddKernelP6MatrixS0_S0__param_2
)
{
	.reg .b32 	%r<19>;
	.reg .b32 	%f<2>;
	.reg .b64 	%rd<19>;

	ld.param.u64 	%rd1, [_Z12matAddKernelP6MatrixS0_S0__param_0];
	ld.param.u64 	%rd2, [_Z12matAddKernelP6MatrixS0_S0__param_1];
	ld.param.u64 	%rd3, [_Z12matAddKernelP6MatrixS0_S0__param_2];
	cvta.to.global.u64 	%rd4, %rd3;
	cvta.to.global.u64 	%rd5, %rd2;
	cvta.to.global.u64 	%rd6, %rd1;
	mov.u32 	%r1, %tid.y;
	mov.u32 	%r2, %ctaid.y;
	mov.u32 	%r3, %ntid.y;
	mad.lo.s32 	%r4, %r2, %r3, %r1;
	mov.u32 	%r5, %tid.x;
	mov.u32 	%r6, %ctaid.x;
	mov.u32 	%r7, %ntid.x;
	mad.lo.s32 	%r8, %r6, %r7, %r5;
	ld.global.u64 	%rd7, [%rd6+8];
	cvta.to.global.u64 	%rd8, %rd7;
	ld.global.u32 	%r9, [%rd6];
	mad.lo.s32 	%r10, %r9, %r4, %r8;
	mul.wide.s32 	%rd9, %r10, 4;
	add.s64 	%rd10, %rd8, %rd9;
	ld.global.u32 	%r11, [%rd10];
	ld.global.u64 	%rd11, [%rd5+8];
	cvta.to.global.u64 	%rd12, %rd11;
	ld.global.u32 	%r12, [%rd5];
	mad.lo.s32 	%r13, %r12, %r4, %r8;
	mul.wide.s32 	%rd13, %r13, 4;
	add.s64 	%rd14, %rd12, %rd13;
	ld.global.u32 	%r14, [%rd14];
	add.s32 	%r15, %r14, %r11;
	cvt.rn.f32.s32 	%f1, %r15;
	cvt.rzi.s32.f32 	%r16, %f1;
	ld.global.u64 	%rd15, [%rd4+8];
	cvta.to.global.u64 	%rd16, %rd15;
	ld.global.u32 	%r17, [%rd4];
	mad.lo.s32 	%r18, %r17, %r4, %r8;
	mul.wide.s32 	%rd17, %r18, 4;
	add.s64 	%rd18, %rd16, %rd17;
	st.global.u32 	[%rd18], %r16;
	ret;

}
	// .globl	_Z12matMulKernelP6MatrixS0_S0_
.visible .entry _Z12matMulKernelP6MatrixS0_S0_(
	.param .u64 .ptr .align 1 _Z12matMulKernelP6MatrixS0_S0__param_0,
	.param .u64 .ptr .align 1 _Z12matMulKernelP6MatrixS0_S0__param_1,
	.param .u64 .ptr .align 1 _Z12matMulKernelP6MatrixS0_S0__param_2
)
{
	.reg .pred 	%p<10>;
	.reg .b32 	%r<107>;
	.reg .b32 	%f<5>;
	.reg .b64 	%rd<49>;

	ld.param.u64 	%rd9, [_Z12matMulKernelP6MatrixS0_S0__param_0];
	ld.param.u64 	%rd7, [_Z12matMulKernelP6MatrixS0_S0__param_1];
	ld.param.u64 	%rd8, [_Z12matMulKernelP6MatrixS0_S0__param_2];
	cvta.to.global.u64 	%rd1, %rd9;
	mov.u32 	%r32, %tid.y;
	mov.u32 	%r33, %ctaid.y;
	mov.u32 	%r34, %ntid.y;
	mad.lo.s32 	%r1, %r33, %r34, %r32;
	mov.u32 	%r35, %tid.x;
	mov.u32 	%r36, %ctaid.x;
	mov.u32 	%r37, %ntid.x;
	mad.lo.s32 	%r2, %r36, %r37, %r35;
	ld.global.u32 	%r3, [%rd1];
	setp.lt.s32 	%p1, %r3, 1;
	mov.f32 	%f4, 0f00000000;
	@%p1 bra 	$L__BB1_13;
	cvta.to.global.u64 	%rd10, %rd7;
	ld.global.u64 	%rd11, [%rd1+8];
	cvta.to.global.u64 	%rd2, %rd11;
	mul.lo.s32 	%r4, %r3, %r1;
	ld.global.u64 	%rd12, [%rd10+8];
	cvta.to.global.u64 	%rd3, %rd12;
	ld.global.u32 	%r5, [%rd10];
	and.b32  	%r6, %r3, 7;
	setp.lt.u32 	%p2, %r3, 8;
	mov.b32 	%r101, 0;
	mov.u32 	%r106, %r101;
	@%p2 bra 	$L__BB1_4;
	and.b32  	%r101, %r3, 2147483640;
	neg.s32 	%r95, %r101;
	shl.b32 	%r9, %r5, 3;
	mul.wide.u32 	%rd13, %r4, 4;
	add.s64 	%rd14, %rd13, %rd2;
	add.s64 	%rd48, %rd14, 16;
	mov.b32 	%r106, 0;
	mul.wide.s32 	%rd17, %r5, 4;
	mov.u32 	%r94, %r2;
$L__BB1_3:
	.pragma "nounroll";
	ld.global.u32 	%r41, [%rd48+-16];
	mul.wide.s32 	%rd15, %r94, 4;
	add.s64 	%rd16, %rd3, %rd15;
	ld.global.u32 	%r42, [%rd16];
	mad.lo.s32 	%r43, %r42, %r41, %r106;
	ld.global.u32 	%r44, [%rd48+-12];
	add.s64 	%rd18, %rd16, %rd17;
	ld.global.u32 	%r45, [%rd18];
	mad.lo.s32 	%r46, %r45, %r44, %r43;
	ld.global.u32 	%r47, [%rd48+-8];
	add.s64 	%rd19, %rd18, %rd17;
	ld.global.u32 	%r48, [%rd19];
	mad.lo.s32 	%r49, %r48, %r47, %r46;
	ld.global.u32 	%r50, [%rd48+-4];
	add.s64 	%rd20, %rd19, %rd17;
	ld.global.u32 	%r51, [%rd20];
	mad.lo.s32 	%r52, %r51, %r50, %r49;
	ld.global.u32 	%r53, [%rd48];
	add.s64 	%rd21, %rd20, %rd17;
	ld.global.u32 	%r54, [%rd21];
	mad.lo.s32 	%r55, %r54, %r53, %r52;
	ld.global.u32 	%r56, [%rd48+4];
	add.s64 	%rd22, %rd21, %rd17;
	ld.global.u32 	%r57, [%rd22];
	mad.lo.s32 	%r58, %r57, %r56, %r55;
	ld.global.u32 	%r59, [%rd48+8];
	add.s64 	%rd23, %rd22, %rd17;
	ld.global.u32 	%r60, [%rd23];
	mad.lo.s32 	%r61, %r60, %r59, %r58;
	ld.global.u32 	%r62, [%rd48+12];
	add.s64 	%rd24, %rd23, %rd17;
	ld.global.u32 	%r63, [%rd24];
	mad.lo.s32 	%r106, %r63, %r62, %r61;
	add.s32 	%r95, %r95, 8;
	add.s32 	%r94, %r94, %r9;
	add.s64 	%rd48, %rd48, 32;
	setp.ne.s32 	%p3, %r95, 0;
	@%p3 bra 	$L__BB1_3;
$L__BB1_4:
	setp.eq.s32 	%p4, %r6, 0;
	@%p4 bra 	$L__BB1_12;
	and.b32  	%r19, %r3, 3;
	setp.lt.u32 	%p5, %r6, 4;
	@%p5 bra 	$L__BB1_7;
	add.s32 	%r65, %r4, %r101;
	mul.wide.s32 	%rd25, %r65, 4;
	add.s64 	%rd26, %rd2, %rd25;
	ld.global.u32 	%r66, [%rd26];
	mad.lo.s32 	%r67, %r5, %r101, %r2;
	mul.wide.s32 	%rd27, %r67, 4;
	add.s64 	%rd28, %rd3, %rd27;
	ld.global.u32 	%r68, [%rd28];
	mad.lo.s32 	%r69, %r68, %r66, %r106;
	ld.global.u32 	%r70, [%rd26+4];
	mul.wide.s32 	%rd29, %r5, 4;
	add.s64 	%rd30, %rd28, %rd29;
	ld.global.u32 	%r71, [%rd30];
	mad.lo.s32 	%r72, %r71, %r70, %r69;
	ld.global.u32 	%r73, [%rd26+8];
	add.s64 	%rd31, %rd30, %rd29;
	ld.global.u32 	%r74, [%rd31];
	mad.lo.s32 	%r75, %r74, %r73, %r72;
	ld.global.u32 	%r76, [%rd26+12];
	add.s64 	%rd32, %rd31, %rd29;
	ld.global.u32 	%r77, [%rd32];
	mad.lo.s32 	%r106, %r77, %r76, %r75;
	add.s32 	%r101, %r101, 4;
$L__BB1_7:
	setp.eq.s32 	%p6, %r19, 0;
	@%p6 bra 	$L__BB1_12;
	setp.eq.s32 	%p7, %r19, 1;
	@%p7 bra 	$L__BB1_10;
	add.s32 	%r79, %r4, %r101;
	mul.wide.s32 	%rd33, %r79, 4;
	add.s64 	%rd34, %rd2, %rd33;
	ld.global.u32 	%r80, [%rd34];
	mad.lo.s32 	%r81, %r5, %r101, %r2;
	mul.wide.s32 	%rd35, %r81, 4;
	add.s64 	%rd36, %rd3, %rd35;
	ld.global.u32 	%r82, [%rd36];
	mad.lo.s32 	%r83, %r82, %r80, %r106;
	ld.global.u32 	%r84, [%rd34+4];
	mul.wide.s32 	%rd37, %r5, 4;
	add.s64 	%rd38, %rd36, %rd37;
	ld.global.u32 	%r85, [%rd38];
	mad.lo.s32 	%r106, %r85, %r84, %r83;
	add.s32 	%r101, %r101, 2;
$L__BB1_10:
	and.b32  	%r86, %r3, 1;
	setp.eq.b32 	%p8, %r86, 1;
	not.pred 	%p9, %p8;
	@%p9 bra 	$L__BB1_12;
	add.s32 	%r87, %r4, %r101;
	mul.wide.s32 	%rd39, %r87, 4;
	add.s64 	%rd40, %rd2, %rd39;
	ld.global.u32 	%r88, [%rd40];
	mad.lo.s32 	%r89, %r5, %r101, %r2;
	mul.wide.s32 	%rd41, %r89, 4;
	add.s64 	%rd42, %rd3, %rd41;
	ld.global.u32 	%r90, [%rd42];
	mad.lo.s32 	%r106, %r90, %r88, %r106;
$L__BB1_12:
	cvt.rn.f32.s32 	%f4, %r106;
$L__BB1_13:
	cvta.to.global.u64 	%rd43, %rd8;
	cvt.rzi.s32.f32 	%r91, %f4;
	ld.global.u64 	%rd44, [%rd43+8];
	cvta.to.global.u64 	%rd45, %rd44;
	ld.global.u32 	%r92, [%rd43];
	mad.lo.s32 	%r93, %r92, %r1, %r2;
	mul.wide.s32 	%rd46, %r93, 4;
	add.s64 	%rd47, %rd45, %rd46;
	st.global.u32 	[%rd47], %r91;
	ret;

}
	// .globl	_Z27MatrixMulti_ShareMem_devicePiS_S_i
.visible .entry _Z27MatrixMulti_ShareMem_devicePiS_S_i(
	.param .u64 .ptr .align 1 _Z27MatrixMulti_ShareMem_devicePiS_S_i_param_0,
	.param .u64 .ptr .align 1 _Z27MatrixMulti_ShareMem_devicePiS_S_i_param_1,
	.param .u64 .ptr .align 1 _Z27MatrixMulti_ShareMem_devicePiS_S_i_param_2,
	.param .u32 _Z27MatrixMulti_ShareMem_devicePiS_S_i_param_3
)
{
	.reg .pred 	%p<5>;
	.reg .b32 	%r<44>;
	.reg .b64 	%rd<9>;

	ld.param.u64 	%rd3, [_Z27MatrixMulti_ShareMem_devicePiS_S_i_param_0];
	ld.param.u64 	%rd4, [_Z27MatrixMulti_ShareMem_devicePiS_S_i_param_1];
	ld.param.u32 	%r20, [_Z27MatrixMulti_ShareMem_devicePiS_S_i_param_3];
	mov.u32 	%r21, %ctaid.x;
	mov.u32 	%r1, %ntid.x;
	mul.lo.s32 	%r42, %r21, %r1;
	mov.u32 	%r22, %ctaid.y;
	mov.u32 	%r3, %ntid.y;
	mul.lo.s32 	%r41, %r22, %r3;
	setp.gt.u32 	%p1, %r1, %r20;
	@%p1 bra 	$L__BB2_6;
	mov.u32 	%r5, %tid.y;
	add.s32 	%r24, %r41, %r5;
	mov.u32 	%r25, %tid.x;
	mad.lo.s32 	%r6, %r20, %r24, %r25;
	mul.lo.s32 	%r26, %r5, %r1;
	add.s32 	%r27, %r26, %r25;
	shl.b32 	%r28, %r27, 2;
	mov.u32 	%r29, matrix_A;
	add.s32 	%r7, %r29, %r28;
	add.s32 	%r8, %r42, %r25;
	add.s32 	%r30, %r26, %r5;
	shl.b32 	%r31, %r30, 2;
	mov.u32 	%r32, matrix_B;
	add.s32 	%r9, %r32, %r31;
	div.u32 	%r33, %r20, %r1;
	max.u32 	%r10, %r33, 1;
	and.b32  	%r34, %r1, -8;
	neg.s32 	%r11, %r34;
	cvta.to.global.u64 	%rd1, %rd3;
	cvta.to.global.u64 	%rd2, %rd4;
	mov.b32 	%r40, 0;
$L__BB2_2:
	setp.lt.u32 	%p2, %r1, 8;
	mad.lo.s32 	%r42, %r40, %r1, %r42;
	mad.lo.s32 	%r41, %r40, %r3, %r41;
	add.s32 	%r35, %r6, %r42;
	mul.wide.u32 	%rd5, %r35, 4;
	add.s64 	%rd6, %rd1, %rd5;
	ld.global.nc.u32 	%r36, [%rd6];
	st.shared.u32 	[%r7], %r36;
	add.s32 	%r37, %r41, %r5;
	mad.lo.s32 	%r38, %r37, %r20, %r8;
	mul.wide.u32 	%rd7, %r38, 4;
	add.s64 	%rd8, %rd2, %rd7;
	ld.global.nc.u32 	%r39, [%rd8];
	st.shared.u32 	[%r9], %r39;
	@%p2 bra 	$L__BB2_5;
	mov.u32 	%r43, %r11;
$L__BB2_4:
	.pragma "nounroll";
	add.s32 	%r43, %r43, 8;
	setp.ne.s32 	%p3, %r43, 0;
	@%p3 bra 	$L__BB2_4;
$L__BB2_5:
	add.s32 	%r40, %r40, 1;
	setp.ne.s32 	%p4, %r40, %r10;
	@%p4 bra 	$L__BB2_2;
$L__BB2_6:
	ret;

}


// ===== COMPILED SASS (sm_100) =====

	.target	sm_100

	.elftype	@"ET_EXEC"


//--------------------- .note.nv.tkinfo           --------------------------
	.section	.note.nv.tkinfo,"",@"SHT_NOTE"
	.sectionflags	@"SHF_NOTE_NV_TKINFO"
	.tkinfo
        /*0018*/ 	.word	0x00000002
        /*0030*/ 	.string	""
        /*0030*/ 	.string	"ptxas"
        /*0030*/ 	.string	"Cuda compilation tools, release 13.0, V13.0.88"
        /*0030*/ 	.string	"Build cuda_13.0.r13.0/compiler.36424714_0"
        /*0030*/ 	.string	"-arch sm_100 -m 64 "



//--------------------- .note.nv.cuinfo           --------------------------
	.section	.note.nv.cuinfo,"",@"SHT_NOTE"
	.sectionflags	@"SHF_NOTE_NV_CUINFO"
        /*0018*/ 	.short	0x0002
        /*001a*/ 	.short	0x0064
        /*001c*/ 	.short	0x0082
	.zero		2


//--------------------- .nv.info                  --------------------------
	.section	.nv.info,"",@"SHT_CUDA_INFO"
	.align	4


	//----- nvinfo : EIATTR_REGCOUNT
	.align		4
        /*0000*/ 	.byte	0x04, 0x2f
        /*0002*/ 	.short	(.L_1 - .L_0)
	.align		4
.L_0:
        /*0004*/ 	.word	index@(_Z12matAddKernelP6MatrixS0_S0_)
        /*0008*/ 	.word	0x00000011


	//----- nvinfo : EIATTR_FRAME_SIZE
	.align		4
.L_1:
        /*000c*/ 	.byte	0x04, 0x11
        /*000e*/ 	.short	(.L_3 - .L_2)
	.align		4
.L_2:
        /*0010*/ 	.word	index@(_Z12matAddKernelP6MatrixS0_S0_)
        /*0014*/ 	.word	0x00000000


	//----- nvinfo : EIATTR_REGCOUNT
	.align		4
.L_3:
        /*0018*/ 	.byte	0x04, 0x2f
        /*001a*/ 	.short	(.L_5 - .L_4)
	.align		4
.L_4:
        /*001c*/ 	.word	index@(_Z12matMulKernelP6MatrixS0_S0_)
        /*0020*/ 	.word	0x00000020


	//----- nvinfo : EIATTR_FRAME_SIZE
	.align		4
.L_5:
        /*0024*/ 	.byte	0x04, 0x11
        /*0026*/ 	.short	(.L_7 - .L_6)
	.align		4
.L_6:
        /*0028*/ 	.word	index@(_Z12matMulKernelP6MatrixS0_S0_)
        /*002c*/ 	.word	0x00000000


	//----- nvinfo : EIATTR_REGCOUNT
	.align		4
.L_7:
        /*0030*/ 	.byte	0x04, 0x2f
        /*0032*/ 	.short	(.L_9 - .L_8)
	.align		4
.L_8:
        /*0034*/ 	.word	index@(_Z27MatrixMulti_ShareMem_devicePiS_S_i)
        /*0038*/ 	.word	0x00000020


	//----- nvinfo : EIATTR_FRAME_SIZE
	.align		4
.L_9:
        /*003c*/ 	.byte	0x04, 0x11
        /*003e*/ 	.short	(.L_11 - .L_10)
	.align		4
.L_10:
        /*0040*/ 	.word	index@(_Z27MatrixMulti_ShareMem_devicePiS_S_i)
        /*0044*/ 	.word	0x00000000


	//----- nvinfo : EIATTR_MIN_STACK_SIZE
	.align		4
.L_11:
        /*0048*/ 	.byte	0x04, 0x12
        /*004a*/ 	.short	(.L_13 - .L_12)
	.align		4
.L_12:
        /*004c*/ 	.word	index@(_Z27MatrixMulti_ShareMem_devicePiS_S_i)
        /*0050*/ 	.word	0x00000000


	//----- nvinfo : EIATTR_MIN_STACK_SIZE
	.align		4
.L_13:
        /*0054*/ 	.byte	0x04, 0x12
        /*0056*/ 	.short	(.L_15 - .L_14)
	.align		4
.L_14:
        /*0058*/ 	.word	index@(_Z12matMulKernelP6MatrixS0_S0_)
        /*005c*/ 	.word	0x00000000


	//----- nvinfo : EIATTR_MIN_STACK_SIZE
	.align		4
.L_15:
        /*0060*/ 	.byte	0x04, 0x12
        /*0062*/ 	.short	(.L_17 - .L_16)
	.align		4
.L_16:
        /*0064*/ 	.word	index@(_Z12matAddKernelP6MatrixS0_S0_)
        /*0068*/ 	.word	0x00000000
.L_17:


//--------------------- .nv.compat                --------------------------
	.section	.nv.compat,"",@"SHT_CUDA_COMPAT_INFO"
	.align	4
        /*0000*/ 	.byte	0x02, 0x09, 0x00, 0x00, 0x02, 0x02, 0x01, 0x00, 0x02, 0x05, 0x05, 0x00, 0x03, 0x07, 0x01, 0x01
        /*0010*/ 	.byte	0x02, 0x03, 0x00, 0x00, 0x02, 0x06, 0x01, 0x00, 0x04, 0x0b, 0x08, 0x00, 0x09, 0x00, 0x00, 0x00
        /*0020*/ 	.byte	0x00, 0x00, 0x00, 0x00


//--------------------- .nv.info._Z27MatrixMulti_ShareMem_devicePiS_S_i --------------------------
	.section	.nv.info._Z27MatrixMulti_ShareMem_devicePiS_S_i,"",@"SHT_CUDA_INFO"
	.sectionflags	@""
	.align	4


	//----- nvinfo : EIATTR_CUDA_API_VERSION
	.align		4
        /*0000*/ 	.byte	0x04, 0x37
        /*0002*/ 	.short	(.L_19 - .L_18)
.L_18:
        /*0004*/ 	.word	0x00000082


	//----- nvinfo : EIATTR_KPARAM_INFO
	.align		4
.L_19:
        /*0008*/ 	.byte	0x04, 0x17
        /*000a*/ 	.short	(.L_21 - .L_20)
.L_20:
        /*000c*/ 	.word	0x00000000
        /*0010*/ 	.short	0x0003
        /*0012*/ 	.short	0x0018
        /*0014*/ 	.byte	0x00, 0xf0, 0x11, 0x00


	//----- nvinfo : EIATTR_KPARAM_INFO
	.align		4
.L_21:
        /*0018*/ 	.byte	0x04, 0x17
        /*001a*/ 	.short	(.L_23 - .L_22)
.L_22:
        /*001c*/ 	.word	0x00000000
        /*0020*/ 	.short	0x0002
        /*0022*/ 	.short	0x0010
        /*0024*/ 	.byte	0x00, 0xf5, 0x21, 0x00


	//----- nvinfo : EIATTR_KPARAM_INFO
	.align		4
.L_23:
        /*0028*/ 	.byte	0x04, 0x17
        /*002a*/ 	.short	(.L_25 - .L_24)
.L_24:
        /*002c*/ 	.word	0x00000000
        /*0030*/ 	.short	0x0001
        /*0032*/ 	.short	0x0008
        /*0034*/ 	.byte	0x00, 0xf5, 0x21, 0x00


	//----- nvinfo : EIATTR_KPARAM_INFO
	.align		4
.L_25:
        /*0038*/ 	.byte	0x04, 0x17
        /*003a*/ 	.short	(.L_27 - .L_26)
.L_26:
        /*003c*/ 	.word	0x00000000
        /*0040*/ 	.short	0x0000
        /*0042*/ 	.short	0x0000
        /*0044*/ 	.byte	0x00, 0xf5, 0x21, 0x00


	//----- nvinfo : EIATTR_SPARSE_MMA_MASK
	.align		4
.L_27:
        /*0048*/ 	.byte	0x03, 0x50
        /*004a*/ 	.short	0x0000


	//----- nvinfo : EIATTR_MAXREG_COUNT
	.align		4
        /*004c*/ 	.byte	0x03, 0x1b
        /*004e*/ 	.short	0x00ff


	//----- nvinfo : EIATTR_MERCURY_ISA_VERSION
	.align		4
        /*0050*/ 	.byte	0x03, 0x5f
        /*0052*/ 	.short	0x0101


	//----- nvinfo : EIATTR_VRC_CTA_INIT_COUNT
	.align		4
        /*0054*/ 	.byte	0x02, 0x4a
	.zero		1
	.zero		1


	//----- nvinfo : EIATTR_EXIT_INSTR_OFFSETS
	.align		4
        /*0058*/ 	.byte	0x04, 0x1c
        /*005a*/ 	.short	(.L_29 - .L_28)


	//   ....[0]....
.L_28:
        /*005c*/ 	.word	0x00000040


	//   ....[1]....
        /*0060*/ 	.word	0x00000880


	//   ....[2]....
        /*0064*/ 	.word	0x00000970


	//----- nvinfo : EIATTR_CBANK_PARAM_SIZE
	.align		4
.L_29:
        /*0068*/ 	.byte	0x03, 0x19
        /*006a*/ 	.short	0x001c


	//----- nvinfo : EIATTR_PARAM_CBANK
	.align		4
        /*006c*/ 	.byte	0x04, 0x0a
        /*006e*/ 	.short	(.L_31 - .L_30)
	.align		4
.L_30:
        /*0070*/ 	.word	index@(.nv.constant0._Z27MatrixMulti_ShareMem_devicePiS_S_i)
        /*0074*/ 	.short	0x0380
        /*0076*/ 	.short	0x001c


	//----- nvinfo : EIATTR_SW_WAR
	.align		4
.L_31:
        /*0078*/ 	.byte	0x04, 0x36
        /*007a*/ 	.short	(.L_33 - .L_32)
.L_32:
        /*007c*/ 	.word	0x00000008
.L_33:


//--------------------- .nv.info._Z12matMulKernelP6MatrixS0_S0_ --------------------------
	.section	.nv.info._Z12matMulKernelP6MatrixS0_S0_,"",@"SHT_CUDA_INFO"
	.sectionflags	@""
	.align	4


	//----- nvinfo : EIATTR_CUDA_API_VERSION
	.align		4
        /*0000*/ 	.byte	0x04, 0x37
        /*0002*/ 	.short	(.L_35 - .L_34)
.L_34:
        /*0004*/ 	.word	0x00000082


	//----- nvinfo : EIATTR_KPARAM_INFO
	.align		4
.L_35:
        /*0008*/ 	.byte	0x04, 0x17
        /*000a*/ 	.short	(.L_37 - .L_36)
.L_36:
        /*000c*/ 	.word	0x00000000
        /*0010*/ 	.short	0x0002
        /*0012*/ 	.short	0x0010
        /*0014*/ 	.byte	0x00, 0xf5, 0x21, 0x00


	//----- nvinfo : EIATTR_KPARAM_INFO
	.align		4
.L_37:
        /*0018*/ 	.byte	0x04, 0x17
        /*001a*/ 	.short	(.L_39 - .L_38)
.L_38:
        /*001c*/ 	.word	0x00000000
        /*0020*/ 	.short	0x0001
        /*0022*/ 	.short	0x0008
        /*0024*/ 	.byte	0x00, 0xf5, 0x21, 0x00


	//----- nvinfo : EIATTR_KPARAM_INFO
	.align		4
.L_39:
        /*0028*/ 	.byte	0x04, 0x17
        /*002a*/ 	.short	(.L_41 - .L_40)
.L_40:
        /*002c*/ 	.word	0x00000000
        /*0030*/ 	.short	0x0000
        /*0032*/ 	.short	0x0000
        /*0034*/ 	.byte	0x00, 0xf5, 0x21, 0x00


	//----- nvinfo : EIATTR_SPARSE_MMA_MASK
	.align		4
.L_41:
        /*0038*/ 	.byte	0x03, 0x50
        /*003a*/ 	.short	0x0000


	//----- nvinfo : EIATTR_MAXREG_COUNT
	.align		4
        /*003c*/ 	.byte	0x03, 0x1b
        /*003e*/ 	.short	0x00ff


	//----- nvinfo : EIATTR_MERCURY_ISA_VERSION
	.align		4
        /*0040*/ 	.byte	0x03, 0x5f
        /*0042*/ 	.short	0x0101


	//----- nvinfo : EIATTR_VRC_CTA_INIT_COUNT
	.align		4
        /*0044*/ 	.byte	0x02, 0x4a
	.zero		1
	.zero		1


	//----- nvinfo : EIATTR_EXIT_INSTR_OFFSETS
	.align		4
        /*0048*/ 	.byte	0x04, 0x1c
        /*004a*/ 	.short	(.L_43 - .L_42)


	//   ....[0]....
.L_42:
        /*004c*/ 	.word	0x00000810


	//----- nvinfo : EIATTR_CBANK_PARAM_SIZE
	.align		4
.L_43:
        /*0050*/ 	.byte	0x03, 0x19
        /*0052*/ 	.short	0x0018


	//----- nvinfo : EIATTR_PARAM_CBANK
	.align		4
        /*0054*/ 	.byte	0x04, 0x0a
        /*0056*/ 	.short	(.L_45 - .L_44)
	.align		4
.L_44:
        /*0058*/ 	.word	index@(.nv.constant0._Z12matMulKernelP6MatrixS0_S0_)
        /*005c*/ 	.short	0x0380
        /*005e*/ 	.short	0x0018


	//----- nvinfo : EIATTR_SW_WAR
	.align		4
.L_45:
        /*0060*/ 	.byte	0x04, 0x36
        /*0062*/ 	.short	(.L_47 - .L_46)
.L_46:
        /*0064*/ 	.word	0x00000008
.L_47:


//--------------------- .nv.info._Z12matAddKernelP6MatrixS0_S0_ --------------------------
	.section	.nv.info._Z12matAddKernelP6MatrixS0_S0_,"",@"SHT_CUDA_INFO"
	.sectionflags	@""
	.align	4


	//----- nvinfo : EIATTR_CUDA_API_VERSION
	.align		4
        /*0000*/ 	.byte	0x04, 0x37
        /*0002*/ 	.short	(.L_49 - .L_48)
.L_48:
        /*0004*/ 	.word	0x00000082


	//----- nvinfo : EIATTR_KPARAM_INFO
	.align		4
.L_49:
        /*0008*/ 	.byte	0x04, 0x17
        /*000a*/ 	.short	(.L_51 - .L_50)
.L_50:
        /*000c*/ 	.word	0x00000000
        /*0010*/ 	.short	0x0002
        /*0012*/ 	.short	0x0010
        /*0014*/ 	.byte	0x00, 0xf5, 0x21, 0x00


	//----- nvinfo : EIATTR_KPARAM_INFO
	.align		4
.L_51:
        /*0018*/ 	.byte	0x04, 0x17
        /*001a*/ 	.short	(.L_53 - .L_52)
.L_52:
        /*001c*/ 	.word	0x00000000
        /*0020*/ 	.short	0x0001
        /*0022*/ 	.short	0x0008
        /*0024*/ 	.byte	0x00, 0xf5, 0x21, 0x00


	//----- nvinfo : EIATTR_KPARAM_INFO
	.align		4
.L_53:
        /*0028*/ 	.byte	0x04, 0x17
        /*002a*/ 	.short	(.L_55 - .L_54)
.L_54:
        /*002c*/ 	.word	0x00000000
        /*0030*/ 	.short	0x0000
        /*0032*/ 	.short	0x0000
        /*0034*/ 	.byte	0x00, 0xf5, 0x21, 0x00


	//----- nvinfo : EIATTR_SPARSE_MMA_MASK
	.align		4
.L_55:
        /*0038*/ 	.byte	0x03, 0x50
        /*003a*/ 	.short	0x0000


	//----- nvinfo : EIATTR_MAXREG_COUNT
	.align		4
        /*003c*/ 	.byte	0x03, 0x1b
        /*003e*/ 	.short	0x00ff


	//----- nvinfo : EIATTR_MERCURY_ISA_VERSION
	.align		4
        /*0040*/ 	.byte	0x03, 0x5f
        /*0042*/ 	.short	0x0101


	//----- nvinfo : EIATTR_VRC_CTA_INIT_COUNT
	.align		4
        /*0044*/ 	.byte	0x02, 0x4a
	.zero		1
	.zero		1


	//----- nvinfo : EIATTR_EXIT_INSTR_OFFSETS
	.align		4
        /*0048*/ 	.byte	0x04, 0x1c
        /*004a*/ 	.short	(.L_57 - .L_56)


	//   ....[0]....
.L_56:
        /*004c*/ 	.word	0x000001f0


	//----- nvinfo : EIATTR_CBANK_PARAM_SIZE
	.align		4
.L_57:
        /*0050*/ 	.byte	0x03, 0x19
        /*0052*/ 	.short	0x0018


	//----- nvinfo : EIATTR_PARAM_CBANK
	.align		4
        /*0054*/ 	.byte	0x04, 0x0a
        /*0056*/ 	.short	(.L_59 - .L_58)
	.align		4
.L_58:
        /*0058*/ 	.word	index@(.nv.constant0._Z12matAddKernelP6MatrixS0_S0_)
        /*005c*/ 	.short	0x0380
        /*005e*/ 	.short	0x0018


	//----- nvinfo : EIATTR_SW_WAR
	.align		4
.L_59:
        /*0060*/ 	.byte	0x04, 0x36
        /*0062*/ 	.short	(.L_61 - .L_60)
.L_60:
        /*0064*/ 	.word	0x00000008
.L_61:


//--------------------- .nv.callgraph             --------------------------
	.section	.nv.callgraph,"",@"SHT_CUDA_CALLGRAPH"
	.align	4
	.sectionentsize	8
	.align		4
        /*0000*/ 	.word	0x00000000
	.align		4
        /*0004*/ 	.word	0xffffffff
	.align		4
        /*0008*/ 	.word	0x00000000
	.align		4
        /*000c*/ 	.word	0xfffffffe
	.align		4
        /*0010*/ 	.word	0x00000000
	.align		4
        /*0014*/ 	.word	0xfffffffd
	.align		4
        /*0018*/ 	.word	0x00000000
	.align		4
        /*001c*/ 	.word	0xfffffffc


//--------------------- .text._Z27MatrixMulti_ShareMem_devicePiS_S_i --------------------------
	.section	.text._Z27MatrixMulti_ShareMem_devicePiS_S_i,"ax",@progbits
	.align	128
        .global         _Z27MatrixMulti_ShareMem_devicePiS_S_i
        .type           _Z27MatrixMulti_ShareMem_devicePiS_S_i,@function
        .size           _Z27MatrixMulti_ShareMem_devicePiS_S_i,(.L_x_12 - _Z27MatrixMulti_ShareMem_devicePiS_S_i)
        .other          _Z27MatrixMulti_ShareMem_devicePiS_S_i,@"STO_CUDA_ENTRY STV_DEFAULT"
_Z27MatrixMulti_ShareMem_devicePiS_S_i:
.text._Z27MatrixMulti_ShareMem_devicePiS_S_i:
[----:B------:R-:W-:Y:S08]  /*0000*/  LDC R1, c[0x0][0x37c] ;  /* 0x0000df00ff017b82 */ /* 0x000ff00000000800 */
[----:B------:R-:W0:Y:S01]  /*0010*/  LDC R0, c[0x0][0x398] ;  /* 0x0000e600ff007b82 */ /* 0x000e220000000800 */
[----:B------:R-:W0:Y:S02]  /*0020*/  LDCU UR10, c[0x0][0x360] ;  /* 0x00006c00ff0a77ac */ /* 0x000e240008000800 */
[----:B0-----:R-:W-:-:S13]  /*0030*/  ISETP.LT.U32.AND P0, PT, R0, UR10, PT ;  /* 0x0000000a00007c0c */ /* 0x001fda000bf01070 */
[----:B------:R-:W-:Y:S05]  /*0040*/  @P0 EXIT ;  /* 0x000000000000094d */ /* 0x000fea0003800000 */
[----:B------:R-:W0:Y:S01]  /*0050*/  I2F.U32.RP R4, UR10 ;  /* 0x0000000a00047d06 */ /* 0x000e220008209000 */
[----:B------:R-:W-:Y:S01]  /*0060*/  IMAD.MOV.U32 R2, RZ, RZ, RZ ;  /* 0x000000ffff027224 */ /* 0x000fe200078e00ff */
[----:B------:R-:W1:Y:S01]  /*0070*/  S2UR UR6, SR_CTAID.Y ;  /* 0x00000000000679c3 */ /* 0x000e620000002600 */
[----:B------:R-:W-:Y:S01]  /*0080*/  ISETP.NE.U32.AND P2, PT, RZ, UR10, PT ;  /* 0x0000000aff007c0c */ /* 0x000fe2000bf45070 */
[----:B------:R-:W1:Y:S01]  /*0090*/  LDCU UR11, c[0x0][0x364] ;  /* 0x00006c80ff0b77ac */ /* 0x000e620008000800 */
[----:B------:R-:W-:Y:S01]  /*00a0*/  UMOV UR4, 0x400 ;  /* 0x0000040000047882 */ /* 0x000fe20000000000 */
[----:B------:R-:W2:Y:S04]  /*00b0*/  LDCU.64 UR12, c[0x0][0x358] ;  /* 0x00006b00ff0c77ac */ /* 0x000ea80008000a00 */
[----:B------:R-:W3:Y:S01]  /*00c0*/  S2UR UR7, SR_CgaCtaId ;  /* 0x00000000000779c3 */ /* 0x000ee20000008800 */
[----:B0-----:R-:W0:Y:S07]  /*00d0*/  MUFU.RCP R4, R4 ;  /* 0x0000000400047308 */ /* 0x001e2e0000001000 */
[----:B------:R-:W4:Y:S08]  /*00e0*/  S2UR UR5, SR_CTAID.X ;  /* 0x00000000000579c3 */ /* 0x000f300000002500 */
[----:B------:R-:W2:Y:S01]  /*00f0*/  LDC.64 R10, c[0x0][0x380] ;  /* 0x0000e000ff0a7b82 */ /* 0x000ea20000000a00 */
[----:B-1----:R-:W-:Y:S01]  /*0100*/  UIMAD UR6, UR6, UR11, URZ ;  /* 0x0000000b060672a4 */ /* 0x002fe2000f8e02ff */
[----:B0-----:R-:W-:-:S06]  /*0110*/  IADD3 R3, PT, PT, R4, 0xffffffe, RZ ;  /* 0x0ffffffe04037810 */ /* 0x001fcc0007ffe0ff */
[----:B------:R-:W0:Y:S01]  /*0120*/  LDC.64 R12, c[0x0][0x388] ;  /* 0x0000e200ff0c7b82 */ /* 0x000e220000000a00 */
[----:B---3--:R-:W-:Y:S01]  /*0130*/  ULEA UR4, UR7, UR4, 0x18 ;  /* 0x0000000407047291 */ /* 0x008fe2000f8ec0ff */
[----:B------:R-:W1:Y:S01]  /*0140*/  F2I.FTZ.U32.TRUNC.NTZ R3, R3 ;  /* 0x0000000300037305 */ /* 0x000e62000021f000 */
[----:B----4-:R-:W-:Y:S01]  /*0150*/  UIMAD UR5, UR5, UR10, URZ ;  /* 0x0000000a050572a4 */ /* 0x010fe2000f8e02ff */
[----:B-1----:R-:W-:-:S05]  /*0160*/  IADD3 R5, PT, PT, RZ, -R3, RZ ;  /* 0x80000003ff057210 */ /* 0x002fca0007ffe0ff */
[----:B------:R-:W-:-:S04]  /*0170*/  IMAD R5, R5, UR10, RZ ;  /* 0x0000000a05057c24 */ /* 0x000fc8000f8e02ff */
[----:B------:R-:W-:Y:S02]  /*0180*/  IMAD.HI.U32 R5, R3, R5, R2 ;  /* 0x0000000503057227 */ /* 0x000fe400078e0002 */
[----:B------:R-:W1:Y:S04]  /*0190*/  S2R R2, SR_TID.Y ;  /* 0x0000000000027919 */ /* 0x000e680000002200 */
[----:B------:R-:W-:-:S05]  /*01a0*/  IMAD.HI.U32 R5, R5, R0, RZ ;  /* 0x0000000005057227 */ /* 0x000fca00078e00ff */
[----:B------:R-:W-:-:S05]  /*01b0*/  IADD3 R7, PT, PT, -R5, RZ, RZ ;  /* 0x000000ff05077210 */ /* 0x000fca0007ffe1ff */
[----:B------:R-:W-:Y:S02]  /*01c0*/  IMAD R6, R7, UR10, R0 ;  /* 0x0000000a07067c24 */ /* 0x000fe4000f8e0200 */
[----:B------:R-:W3:Y:S03]  /*01d0*/  S2R R7, SR_TID.X ;  /* 0x0000000000077919 */ /* 0x000ee60000002100 */
[----:B------:R-:W-:-:S13]  /*01e0*/  ISETP.GE.U32.AND P0, PT, R6, UR10, PT ;  /* 0x0000000a06007c0c */ /* 0x000fda000bf06070 */
[----:B------:R-:W-:Y:S01]  /*01f0*/  @P0 IADD3 R6, PT, PT, R6, -UR10, RZ ;  /* 0x8000000a06060c10 */ /* 0x000fe2000fffe0ff */
[----:B------:R-:W-:-:S03]  /*0200*/  @P0 VIADD R5, R5, 0x1 ;  /* 0x0000000105050836 */ /* 0x000fc60000000000 */
[----:B------:R-:W-:Y:S01]  /*0210*/  ISETP.GE.U32.AND P1, PT, R6, UR10, PT ;  /* 0x0000000a06007c0c */ /* 0x000fe2000bf26070 */
[----:B-1----:R-:W-:-:S05]  /*0220*/  IMAD R6, R2, UR10, R2 ;  /* 0x0000000a02067c24 */ /* 0x002fca000f8e0202 */
[----:B------:R-:W-:Y:S01]  /*0230*/  LEA R6, R6, UR4, 0x2 ;  /* 0x0000000406067c11 */ /* 0x000fe2000f8e10ff */
[----:B---3--:R-:W-:-:S06]  /*0240*/  IMAD R4, R2, UR10, R7 ;  /* 0x0000000a02047c24 */ /* 0x008fcc000f8e0207 */
[----:B------:R-:W-:Y:S02]  /*0250*/  @P1 IADD3 R5, PT, PT, R5, 0x1, RZ ;  /* 0x0000000105051810 */ /* 0x000fe40007ffe0ff */
[----:B------:R-:W-:Y:S02]  /*0260*/  @!P2 LOP3.LUT R5, RZ, UR10, RZ, 0x33, !PT ;  /* 0x0000000aff05ac12 */ /* 0x000fe4000f8e33ff */
[----:B------:R-:W-:Y:S01]  /*0270*/  LEA R4, R4, UR4, 0x2 ;  /* 0x0000000404047c11 */ /* 0x000fe2000f8e10ff */
[----:B------:R-:W-:Y:S01]  /*0280*/  UMOV UR4, URZ ;  /* 0x000000ff00047c82 */ /* 0x000fe20008000000 */
[----:B------:R-:W-:Y:S02]  /*0290*/  VIMNMX.U32 R3, PT, PT, R5, 0x1, !PT ;  /* 0x0000000105037848 */ /* 0x000fe40007fe0000 */
[----:B------:R-:W-:Y:S02]  /*02a0*/  IADD3 R5, PT, PT, R2, UR6, RZ ;  /* 0x0000000602057c10 */ /* 0x000fe4000fffe0ff */
[----:B------:R-:W-:-:S03]  /*02b0*/  ISETP.GT.AND P0, PT, R3, RZ, PT ;  /* 0x000000ff0300720c */ /* 0x000fc60003f04270 */
[----:B------:R-:W-:Y:S02]  /*02c0*/  IMAD R5, R5, R0, R7 ;  /* 0x0000000005057224 */ /* 0x000fe400078e0207 */
[----:B------:R-:W-:-:S08]  /*02d0*/  VIADD R7, R7, UR5 ;  /* 0x0000000507077c36 */ /* 0x000fd00008000000 */
[----:B0-2---:R-:W-:Y:S05]  /*02e0*/  @!P0 BRA `(.L_x_0) ;  /* 0x0000000400688947 */ /* 0x005fea0003800000 */
[----:B------:R-:W-:Y:S02]  /*02f0*/  IADD3 R8, PT, PT, R3, -UR4, RZ ;  /* 0x8000000403087c10 */ /* 0x000fe4000fffe0ff */
[----:B------:R-:W-:Y:S02]  /*0300*/  PLOP3.LUT P0, PT, PT, PT, PT, 0x80, 0x8 ;  /* 0x000000000008781c */ /* 0x000fe40003f0f070 */
[----:B------:R-:W-:-:S13]  /*0310*/  ISETP.GT.AND P1, PT, R8, 0x3, PT ;  /* 0x000000030800780c */ /* 0x000fda0003f24270 */
[----:B------:R-:W-:Y:S05]  /*0320*/  @!P1 BRA `(.L_x_1) ;  /* 0x0000000000d89947 */ /* 0x000fea0003800000 */
[----:B------:R-:W0:Y:S01]  /*0330*/  LDC.64 R14, c[0x0][0x380] ;  /* 0x0000e000ff0e7b82 */ /* 0x000e220000000a00 */
[----:B------:R-:W-:Y:S02]  /*0340*/  PLOP3.LUT P0, PT, PT, PT, PT, 0x8, 0x80 ;  /* 0x000000000080781c */ /* 0x000fe40003f0e170 */
[----:B------:R-:W-:-:S05]  /*0350*/  IADD3 R8, PT, PT, R3, -0x3, RZ ;  /* 0xfffffffd03087810 */ /* 0x000fca0007ffe0ff */
[----:B------:R-:W1:Y:S06]  /*0360*/  LDC.64 R16, c[0x0][0x388] ;  /* 0x0000e200ff107b82 */ /* 0x000e6c0000000a00 */
.L_x_2:
[----:B------:R-:W-:Y:S02]  /*0370*/  UIMAD UR5, UR10, UR4, UR5 ;  /* 0x000000040a0572a4 */ /* 0x000fe4000f8e0205 */
[----:B------:R-:W-:Y:S02]  /*0380*/  UIMAD UR6, UR11, UR4, UR6 ;  /* 0x000000040b0672a4 */ /* 0x000fe4000f8e0206 */
[----:B------:R-:W-:Y:S02]  /*0390*/  UIADD3 UR7, UPT, UPT, UR4, 0x1, URZ ;  /* 0x0000000104077890 */ /* 0x000fe4000fffe0ff */
[----:B---3--:R-:W-:Y:S01]  /*03a0*/  VIADD R19, R5, UR5 ;  /* 0x0000000505137c36 */ /* 0x008fe20008000000 */
[----:B------:R-:W-:Y:S01]  /*03b0*/  UIADD3 UR8, UPT, UPT, UR4, 0x2, URZ ;  /* 0x0000000204087890 */ /* 0x000fe2000fffe0ff */
[----:B------:R-:W-:Y:S01]  /*03c0*/  IADD3 R9, PT, PT, R2, UR6, RZ ;  /* 0x0000000602097c10 */ /* 0x000fe2000fffe0ff */
[----:B------:R-:W-:Y:S01]  /*03d0*/  UIMAD UR5, UR10, UR7, UR5 ;  /* 0x000000070a0572a4 */ /* 0x000fe2000f8e0205 */
[----:B0-----:R-:W-:Y:S01]  /*03e0*/  IMAD.WIDE.U32 R18, R19, 0x4, R14 ;  /* 0x0000000413127825 */ /* 0x001fe200078e000e */
[----:B------:R-:W-:-:S02]  /*03f0*/  UIMAD UR6, UR11, UR7, UR6 ;  /* 0x000000070b0672a4 */ /* 0x000fc4000f8e0206 */
[----:B------:R-:W-:Y:S01]  /*0400*/  UIMAD UR7, UR10, UR8, UR5 ;  /* 0x000000080a0772a4 */ /* 0x000fe2000f8e0205 */
[-C--:B------:R-:W-:Y:S01]  /*0410*/  IMAD R25, R9, R0.reuse, R7 ;  /* 0x0000000009197224 */ /* 0x080fe200078e0207 */
[----:B------:R-:W-:Y:S01]  /*0420*/  UIMAD UR8, UR11, UR8, UR6 ;  /* 0x000000080b0872a4 */ /* 0x000fe2000f8e0206 */
[----:B------:R-:W-:Y:S01]  /*0430*/  VIADD R21, R5, UR5 ;  /* 0x0000000505157c36 */ /* 0x000fe20008000000 */
[----:B------:R-:W-:Y:S01]  /*0440*/  UIADD3 UR5, UPT, UPT, UR4, 0x3, URZ ;  /* 0x0000000304057890 */ /* 0x000fe2000fffe0ff */
[C---:B------:R-:W-:Y:S01]  /*0450*/  IADD3 R20, PT, PT, R2.reuse, UR6, RZ ;  /* 0x0000000602147c10 */ /* 0x040fe2000fffe0ff */
[----:B-1----:R-:W-:Y:S01]  /*0460*/  IMAD.WIDE.U32 R24, R25, 0x4, R16 ;  /* 0x0000000419187825 */ /* 0x002fe200078e0010 */
[----:B------:R-:W-:Y:S01]  /*0470*/  IADD3 R29, PT, PT, R5, UR7, RZ ;  /* 0x00000007051d7c10 */ /* 0x000fe2000fffe0ff */
[----:B------:R-:W-:Y:S02]  /*0480*/  UIMAD UR6, UR11, UR5, UR8 ;  /* 0x000000050b0672a4 */ /* 0x000fe4000f8e0208 */
[----:B------:R-:W-:Y:S01]  /*0490*/  IADD3 R28, PT, PT, R2, UR8, RZ ;  /* 0x00000008021c7c10 */ /* 0x000fe2000fffe0ff */
[----:B------:R-:W-:Y:S01]  /*04a0*/  IMAD R23, R20, R0, R7 ;  /* 0x0000000014177224 */ /* 0x000fe200078e0207 */
[----:B------:R-:W-:Y:S01]  /*04b0*/  UIMAD UR5, UR10, UR5, UR7 ;  /* 0x000000050a0572a4 */ /* 0x000fe2000f8e0207 */
[----:B------:R0:W2:Y:S01]  /*04c0*/  LDG.E.CONSTANT R27, desc[UR12][R24.64] ;  /* 0x0000000c181b7981 */ /* 0x0000a2000c1e9900 */
[----:B------:R-:W-:-:S03]  /*04d0*/  IMAD.WIDE.U32 R20, R21, 0x4, R14 ;  /* 0x0000000415147825 */ /* 0x000fc600078e000e */
[----:B------:R1:W3:Y:S04]  /*04e0*/  LDG.E.CONSTANT R9, desc[UR12][R18.64] ;  /* 0x0000000c12097981 */ /* 0x0002e8000c1e9900 */
[----:B------:R4:W5:Y:S01]  /*04f0*/  LDG.E.CONSTANT R26, desc[UR12][R20.64] ;  /* 0x0000000c141a7981 */ /* 0x000962000c1e9900 */
[----:B0-----:R-:W-:Y:S01]  /*0500*/  IADD3 R24, PT, PT, R2, UR6, RZ ;  /* 0x0000000602187c10 */ /* 0x001fe2000fffe0ff */
[----:B------:R-:W-:Y:S02]  /*0510*/  VIADD R25, R5, UR5 ;  /* 0x0000000505197c36 */ /* 0x000fe40008000000 */
[----:B-1----:R-:W-:-:S04]  /*0520*/  IMAD.WIDE.U32 R18, R23, 0x4, R16 ;  /* 0x0000000417127825 */ /* 0x002fc800078e0010 */
[----:B------:R-:W-:Y:S02]  /*0530*/  IMAD.WIDE.U32 R22, R29, 0x4, R14 ;  /* 0x000000041d167825 */ /* 0x000fe400078e000e */
[----:B------:R-:W5:Y:S02]  /*0540*/  LDG.E.CONSTANT R19, desc[UR12][R18.64] ;  /* 0x0000000c12137981 */ /* 0x000f64000c1e9900 */
[-CC-:B------:R-:W-:Y:S02]  /*0550*/  IMAD R29, R28, R0.reuse, R7.reuse ;  /* 0x000000001c1d7224 */ /* 0x180fe400078e0207 */
[----:B------:R-:W-:Y:S01]  /*0560*/  IMAD R24, R24, R0, R7 ;  /* 0x0000000018187224 */ /* 0x000fe200078e0207 */
[----:B------:R-:W5:Y:S01]  /*0570*/  LDG.E.CONSTANT R23, desc[UR12][R22.64] ;  /* 0x0000000c16177981 */ /* 0x000f62000c1e9900 */
[----:B------:R-:W-:-:S04]  /*0580*/  IMAD.WIDE.U32 R28, R29, 0x4, R16 ;  /* 0x000000041d1c7825 */ /* 0x000fc800078e0010 */
[----:B----4-:R-:W-:Y:S02]  /*0590*/  IMAD.WIDE.U32 R20, R25, 0x4, R14 ;  /* 0x0000000419147825 */ /* 0x010fe400078e000e */
[----:B------:R-:W4:Y:S02]  /*05a0*/  LDG.E.CONSTANT R29, desc[UR12][R28.64] ;  /* 0x0000000c1c1d7981 */ /* 0x000f24000c1e9900 */
[----:B------:R-:W-:Y:S02]  /*05b0*/  IMAD.WIDE.U32 R24, R24, 0x4, R16 ;  /* 0x0000000418187825 */ /* 0x000fe400078e0010 */
[----:B------:R-:W4:Y:S04]  /*05c0*/  LDG.E.CONSTANT R21, desc[UR12][R20.64] ;  /* 0x0000000c14157981 */ /* 0x000f28000c1e9900 */
[----:B------:R-:W4:Y:S01]  /*05d0*/  LDG.E.CONSTANT R25, desc[UR12][R24.64] ;  /* 0x0000000c18197981 */ /* 0x000f22000c1e9900 */
[----:B------:R-:W-:-:S06]  /*05e0*/  UIADD3 UR4, UPT, UPT, UR4, 0x4, URZ ;  /* 0x0000000404047890 */ /* 0x000fcc000fffe0ff */
[----:B------:R-:W-:Y:S01]  /*05f0*/  ISETP.LE.AND P1, PT, R8, UR4, PT ;  /* 0x0000000408007c0c */ /* 0x000fe2000bf23270 */
[----:B---3--:R3:W-:Y:S04]  /*0600*/  STS [R4], R9 ;  /* 0x0000000904007388 */ /* 0x0087e80000000800 */
[----:B--2---:R3:W-:Y:S04]  /*0610*/  STS [R6], R27 ;  /* 0x0000001b06007388 */ /* 0x0047e80000000800 */
[----:B-----5:R3:W-:Y:S04]  /*0620*/  STS [R4], R26 ;  /* 0x0000001a04007388 */ /* 0x0207e80000000800 */
[----:B------:R3:W-:Y:S04]  /*0630*/  STS [R6], R19 ;  /* 0x0000001306007388 */ /* 0x0007e80000000800 */
[----:B------:R3:W-:Y:S04]  /*0640*/  STS [R4], R23 ;  /* 0x0000001704007388 */ /* 0x0007e80000000800 */
[----:B----4-:R3:W-:Y:S04]  /*0650*/  STS [R6], R29 ;  /* 0x0000001d06007388 */ /* 0x0107e80000000800 */
[----:B------:R3:W-:Y:S04]  /*0660*/  STS [R4], R21 ;  /* 0x0000001504007388 */ /* 0x0007e80000000800 */
[----:B------:R3:W-:Y:S01]  /*0670*/  STS [R6], R25 ;  /* 0x0000001906007388 */ /* 0x0007e20000000800 */
[----:B------:R-:W-:Y:S05]  /*0680*/  @!P1 BRA `(.L_x_2) ;  /* 0xfffffffc00389947 */ /* 0x000fea000383ffff */
.L_x_1:
[----:B------:R-:W-:-:S04]  /*0690*/  IADD3 R8, PT, PT, R3, -UR4, RZ ;  /* 0x8000000403087c10 */ /* 0x000fc8000fffe0ff */
[----:B------:R-:W-:-:S13]  /*06a0*/  ISETP.GT.AND P1, PT, R8, 0x1, PT ;  /* 0x000000010800780c */ /* 0x000fda0003f24270 */
[----:B------:R-:W-:Y:S05]  /*06b0*/  @!P1 BRA `(.L_x_3) ;  /* 0x00000000006c9947 */ /* 0x000fea0003800000 */
[----:B---3--:R-:W0:Y:S01]  /*06c0*/  LDC.64 R18, c[0x0][0x380] ;  /* 0x0000e000ff127b82 */ /* 0x008e220000000a00 */
[----:B------:R-:W-:Y:S02]  /*06d0*/  UIMAD UR8, UR4, UR11, UR6 ;  /* 0x0000000b040872a4 */ /* 0x000fe4000f8e0206 */
[----:B------:R-:W-:Y:S02]  /*06e0*/  UIADD3 UR9, UPT, UPT, UR4, 0x1, URZ ;  /* 0x0000000104097890 */ /* 0x000fe4000fffe0ff */
[----:B------:R-:W-:Y:S02]  /*06f0*/  UIMAD UR7, UR4, UR10, UR5 ;  /* 0x0000000a040772a4 */ /* 0x000fe4000f8e0205 */
[----:B------:R-:W-:Y:S01]  /*0700*/  UIMAD UR6, UR11, UR9, UR8 ;  /* 0x000000090b0672a4 */ /* 0x000fe2000f8e0208 */
[----:B------:R-:W1:Y:S01]  /*0710*/  LDC.64 R16, c[0x0][0x388] ;  /* 0x0000e200ff107b82 */ /* 0x000e620000000a00 */
[----:B------:R-:W-:Y:S01]  /*0720*/  UIMAD UR5, UR10, UR9, UR7 ;  /* 0x000000090a0572a4 */ /* 0x000fe2000f8e0207 */
[----:B------:R-:W-:Y:S01]  /*0730*/  IADD3 R8, PT, PT, R2, UR8, RZ ;  /* 0x0000000802087c10 */ /* 0x000fe2000fffe0ff */
[----:B------:R-:W-:-:S02]  /*0740*/  VIADD R15, R5, UR7 ;  /* 0x00000007050f7c36 */ /* 0x000fc40008000000 */
[----:B------:R-:W-:Y:S02]  /*0750*/  IADD3 R14, PT, PT, R2, UR6, RZ ;  /* 0x00000006020e7c10 */ /* 0x000fe4000fffe0ff */
[-CC-:B------:R-:W-:Y:S01]  /*0760*/  IMAD R9, R8, R0.reuse, R7.reuse ;  /* 0x0000000008097224 */ /* 0x180fe200078e0207 */
[----:B------:R-:W-:Y:S02]  /*0770*/  IADD3 R21, PT, PT, R5, UR5, RZ ;  /* 0x0000000505157c10 */ /* 0x000fe4000fffe0ff */
[----:B------:R-:W-:Y:S02]  /*0780*/  IMAD R23, R14, R0, R7 ;  /* 0x000000000e177224 */ /* 0x000fe400078e0207 */
[----:B0-----:R-:W-:-:S04]  /*0790*/  IMAD.WIDE.U32 R14, R15, 0x4, R18 ;  /* 0x000000040f0e7825 */ /* 0x001fc800078e0012 */
[----:B------:R-:W-:Y:S02]  /*07a0*/  IMAD.WIDE.U32 R18, R21, 0x4, R18 ;  /* 0x0000000415127825 */ /* 0x000fe400078e0012 */
[----:B------:R-:W2:Y:S02]  /*07b0*/  LDG.E.CONSTANT R15, desc[UR12][R14.64] ;  /* 0x0000000c0e0f7981 */ /* 0x000ea4000c1e9900 */
[--C-:B-1----:R-:W-:Y:S02]  /*07c0*/  IMAD.WIDE.U32 R8, R9, 0x4, R16.reuse ;  /* 0x0000000409087825 */ /* 0x102fe400078e0010 */
[----:B------:R-:W3:Y:S02]  /*07d0*/  LDG.E.CONSTANT R19, desc[UR12][R18.64] ;  /* 0x0000000c12137981 */ /* 0x000ee4000c1e9900 */
[----:B------:R-:W-:Y:S02]  /*07e0*/  IMAD.WIDE.U32 R16, R23, 0x4, R16 ;  /* 0x0000000417107825 */ /* 0x000fe400078e0010 */
[----:B------:R-:W4:Y:S04]  /*07f0*/  LDG.E.CONSTANT R9, desc[UR12][R8.64] ;  /* 0x0000000c08097981 */ /* 0x000f28000c1e9900 */
[----:B------:R-:W5:Y:S01]  /*0800*/  LDG.E.CONSTANT R17, desc[UR12][R16.64] ;  /* 0x0000000c10117981 */ /* 0x000f62000c1e9900 */
[----:B------:R-:W-:Y:S01]  /*0810*/  PLOP3.LUT P0, PT, PT, PT, PT, 0x8, 0x80 ;  /* 0x000000000080781c */ /* 0x000fe20003f0e170 */
[----:B------:R-:W-:-:S02]  /*0820*/  UIADD3 UR4, UPT, UPT, UR4, 0x2, URZ ;  /* 0x0000000204047890 */ /* 0x000fc4000fffe0ff */
[----:B--2---:R0:W-:Y:S04]  /*0830*/  STS [R4], R15 ;  /* 0x0000000f04007388 */ /* 0x0041e80000000800 */
[----:B----4-:R0:W-:Y:S04]  /*0840*/  STS [R6], R9 ;  /* 0x0000000906007388 */ /* 0x0101e80000000800 */
[----:B---3--:R0:W-:Y:S04]  /*0850*/  STS [R4], R19 ;  /* 0x0000001304007388 */ /* 0x0081e80000000800 */
[----:B-----5:R0:W-:Y:S02]  /*0860*/  STS [R6], R17 ;  /* 0x0000001106007388 */ /* 0x0201e40000000800 */
.L_x_3:
[----:B------:R-:W-:-:S13]  /*0870*/  ISETP.NE.OR P0, PT, R3, UR4, P0 ;  /* 0x0000000403007c0c */ /* 0x000fda0008705670 */
[----:B------:R-:W-:Y:S05]  /*0880*/  @!P0 EXIT ;  /* 0x000000000000894d */ /* 0x000fea0003800000 */
.L_x_0:
[----:B------:R-:W-:Y:S02]  /*0890*/  UIMAD UR6, UR11, UR4, UR6 ;  /* 0x000000040b0672a4 */ /* 0x000fe4000f8e0206 */
[----:B------:R-:W-:-:S04]  /*08a0*/  UIMAD UR5, UR10, UR4, UR5 ;  /* 0x000000040a0572a4 */ /* 0x000fc8000f8e0205 */
[----:B------:R-:W-:Y:S02]  /*08b0*/  IADD3 R8, PT, PT, R2, UR6, RZ ;  /* 0x0000000602087c10 */ /* 0x000fe4000fffe0ff */
[----:B01-3--:R-:W-:-:S03]  /*08c0*/  IADD3 R9, PT, PT, R5, UR5, RZ ;  /* 0x0000000505097c10 */ /* 0x00bfc6000fffe0ff */
[----:B------:R-:W-:Y:S02]  /*08d0*/  IMAD R15, R8, R0, R7 ;  /* 0x00000000080f7224 */ /* 0x000fe400078e0207 */
[----:B------:R-:W-:-:S04]  /*08e0*/  IMAD.WIDE.U32 R8, R9, 0x4, R10 ;  /* 0x0000000409087825 */ /* 0x000fc800078e000a */
[----:B------:R-:W-:Y:S02]  /*08f0*/  IMAD.WIDE.U32 R14, R15, 0x4, R12 ;  /* 0x000000040f0e7825 */ /* 0x000fe400078e000c */
[----:B------:R-:W2:Y:S04]  /*0900*/  LDG.E.CONSTANT R9, desc[UR12][R8.64] ;  /* 0x0000000c08097981 */ /* 0x000ea8000c1e9900 */
[----:B------:R-:W3:Y:S01]  /*0910*/  LDG.E.CONSTANT R15, desc[UR12][R14.64] ;  /* 0x0000000c0e0f7981 */ /* 0x000ee2000c1e9900 */
[----:B------:R-:W-:-:S06]  /*0920*/  UIADD3 UR4, UPT, UPT, UR4, 0x1, URZ ;  /* 0x0000000104047890 */ /* 0x000fcc000fffe0ff */
[----:B------:R-:W-:Y:S01]  /*0930*/  ISETP.NE.AND P0, PT, R3, UR4, PT ;  /* 0x0000000403007c0c */ /* 0x000fe2000bf05270 */
[----:B--2---:R1:W-:Y:S04]  /*0940*/  STS [R4], R9 ;  /* 0x0000000904007388 */ /* 0x0043e80000000800 */
[----:B---3--:R1:W-:Y:S08]  /*0950*/  STS [R6], R15 ;  /* 0x0000000f06007388 */ /* 0x0083f00000000800 */
[----:B------:R-:W-:Y:S05]  /*0960*/  @P0 BRA `(.L_x_0) ;  /* 0xfffffffc00c80947 */ /* 0x000fea000383ffff */
[----:B------:R-:W-:Y:S05]  /*0970*/  EXIT ;  /* 0x000000000000794d */ /* 0x000fea0003800000 */
.L_x_4:
[----:B------:R-:W-:-:S00]  /*0980*/  BRA `(.L_x_4) ;  /* 0xfffffffc00fc7947 */ /* 0x000fc0000383ffff */
[----:B------:R-:W-:-:S00]  /*0990*/  NOP ;  /* 0x0000000000007918 */ /* 0x000fc00000000000 */
        /* <DEDUP_REMOVED lines=14> */
.L_x_12:


//--------------------- .text._Z12matMulKernelP6MatrixS0_S0_ --------------------------
	.section	.text._Z12matMulKernelP6MatrixS0_S0_,"ax",@progbits
	.align	128
        .global         _Z12matMulKernelP6MatrixS0_S0_
        .type           _Z12matMulKernelP6MatrixS0_S0_,@function
        .size           _Z12matMulKernelP6MatrixS0_S0_,(.L_x_13 - _Z12matMulKernelP6MatrixS0_S0_)
        .other          _Z12matMulKernelP6MatrixS0_S0_,@"STO_CUDA_ENTRY STV_DEFAULT"
_Z12matMulKernelP6MatrixS0_S0_:
.text._Z12matMulKernelP6MatrixS0_S0_:
[----:B------:R-:W-:Y:S08]  /*0000*/  LDC R1, c[0x0][0x37c] ;  /* 0x0000df00ff017b82 */ /* 0x000ff00000000800 */
[----:B------:R-:W0:Y:S01]  /*0010*/  LDC.64 R10, c[0x0][0x380] ;  /* 0x0000e000ff0a7b82 */ /* 0x000e220000000a00 */
[----:B------:R-:W0:Y:S02]  /*0020*/  LDCU.64 UR4, c[0x0][0x358] ;  /* 0x00006b00ff0477ac */ /* 0x000e240008000a00 */
[----:B0-----:R-:W2:Y:S05]  /*0030*/  LDG.E R0, desc[UR4][R10.64] ;  /* 0x000000040a007981 */ /* 0x001eaa000c1e1900 */
[----:B------:R-:W0:Y:S01]  /*0040*/  S2UR UR6, SR_CTAID.Y ;  /* 0x00000000000679c3 */ /* 0x000e220000002600 */
[----:B------:R-:W-:Y:S01]  /*0050*/  HFMA2 R20, -RZ, RZ, 0, 0 ;  /* 0x00000000ff147431 */ /* 0x000fe200000001ff */
[----:B------:R-:W0:Y:S01]  /*0060*/  S2R R3, SR_TID.Y ;  /* 0x0000000000037919 */ /* 0x000e220000002200 */
[----:B------:R-:W1:Y:S05]  /*0070*/  S2R R4, SR_TID.X ;  /* 0x0000000000047919 */ /* 0x000e6a0000002100 */
[----:B------:R-:W0:Y:S08]  /*0080*/  LDC R2, c[0x0][0x364] ;  /* 0x0000d900ff027b82 */ /* 0x000e300000000800 */
[----:B------:R-:W1:Y:S08]  /*0090*/  S2UR UR7, SR_CTAID.X ;  /* 0x00000000000779c3 */ /* 0x000e700000002500 */
[----:B------:R-:W1:Y:S01]  /*00a0*/  LDC R5, c[0x0][0x360] ;  /* 0x0000d800ff057b82 */ /* 0x000e620000000800 */
[----:B0-----:R-:W-:-:S02]  /*00b0*/  IMAD R3, R2, UR6, R3 ;  /* 0x0000000602037c24 */ /* 0x001fc4000f8e0203 */
[----:B-1----:R-:W-:Y:S01]  /*00c0*/  IMAD R2, R5, UR7, R4 ;  /* 0x0000000705027c24 */ /* 0x002fe2000f8e0204 */
[----:B--2---:R-:W-:-:S13]  /*00d0*/  ISETP.GE.AND P0, PT, R0, 0x1, PT ;  /* 0x000000010000780c */ /* 0x004fda0003f06270 */
[----:B------:R-:W-:Y:S05]  /*00e0*/  @!P0 BRA `(.L_x_5) ;  /* 0x0000000400ac8947 */ /* 0x000fea0003800000 */
[----:B------:R-:W0:Y:S01]  /*00f0*/  LDC.64 R8, c[0x0][0x388] ;  /* 0x0000e200ff087b82 */ /* 0x000e220000000a00 */
[C---:B------:R-:W-:Y:S01]  /*0100*/  ISETP.GE.U32.AND P1, PT, R0.reuse, 0x8, PT ;  /* 0x000000080000780c */ /* 0x040fe20003f26070 */
[----:B------:R-:W5:Y:S01]  /*0110*/  LDG.E.64 R10, desc[UR4][R10.64+0x8] ;  /* 0x000008040a0a7981 */ /* 0x000f62000c1e1b00 */
[----:B------:R-:W-:Y:S01]  /*0120*/  LOP3.LUT R4, R0, 0x7, RZ, 0xc0, !PT ;  /* 0x0000000700047812 */ /* 0x000fe200078ec0ff */
[----:B------:R-:W-:Y:S01]  /*0130*/  IMAD R6, R3, R0, RZ ;  /* 0x0000000003067224 */ /* 0x000fe200078e02ff */
[----:B------:R-:W-:Y:S02]  /*0140*/  MOV R7, RZ ;  /* 0x000000ff00077202 */ /* 0x000fe40000000f00 */
[----:B------:R-:W-:Y:S02]  /*0150*/  ISETP.NE.AND P0, PT, R4, RZ, PT ;  /* 0x000000ff0400720c */ /* 0x000fe40003f05270 */
[----:B------:R-:W-:Y:S01]  /*0160*/  MOV R20, RZ ;  /* 0x000000ff00147202 */ /* 0x000fe20000000f00 */
[----:B0-----:R0:W5:Y:S04]  /*0170*/  LDG.E R5, desc[UR4][R8.64] ;  /* 0x0000000408057981 */ /* 0x001168000c1e1900 */
[----:B------:R0:W5:Y:S01]  /*0180*/  LDG.E.64 R12, desc[UR4][R8.64+0x8] ;  /* 0x00000804080c7981 */ /* 0x000162000c1e1b00 */
[----:B------:R-:W-:Y:S05]  /*0190*/  @!P1 BRA `(.L_x_6) ;  /* 0x0000000000bc9947 */ /* 0x000fea0003800000 */
[----:B0----5:R-:W-:Y:S01]  /*01a0*/  IMAD.WIDE.U32 R8, R6, 0x4, R10 ;  /* 0x0000000406087825 */ /* 0x021fe200078e000a */
[----:B------:R-:W-:Y:S02]  /*01b0*/  LOP3.LUT R7, R0, 0x7ffffff8, RZ, 0xc0, !PT ;  /* 0x7ffffff800077812 */ /* 0x000fe400078ec0ff */
[----:B------:R-:W-:Y:S02]  /*01c0*/  MOV R20, RZ ;  /* 0x000000ff00147202 */ /* 0x000fe40000000f00 */
[----:B------:R-:W-:Y:S02]  /*01d0*/  IADD3 R18, P1, PT, R8, 0x10, RZ ;  /* 0x0000001008127810 */ /* 0x000fe40007f3e0ff */
[----:B------:R-:W-:Y:S02]  /*01e0*/  MOV R8, R2 ;  /* 0x0000000200087202 */ /* 0x000fe40000000f00 */
[----:B------:R-:W-:Y:S02]  /*01f0*/  IADD3.X R19, PT, PT, RZ, R9, RZ, P1, !PT ;  /* 0x00000009ff137210 */ /* 0x000fe40000ffe4ff */
[----:B------:R-:W-:-:S07]  /*0200*/  IADD3 R9, PT, PT, -R7, RZ, RZ ;  /* 0x000000ff07097210 */ /* 0x000fce0007ffe1ff */
.L_x_7:
[----:B------:R-:W-:Y:S01]  /*0210*/  IMAD.WIDE R16, R8, 0x4, R12 ;  /* 0x0000000408107825 */ /* 0x000fe200078e020c */
[----:B------:R-:W-:Y:S02]  /*0220*/  MOV R14, R18 ;  /* 0x00000012000e7202 */ /* 0x000fe40000000f00 */
[----:B------:R-:W-:Y:S02]  /*0230*/  MOV R15, R19 ;  /* 0x00000013000f7202 */ /* 0x000fe40000000f00 */
[----:B------:R-:W2:Y:S01]  /*0240*/  LDG.E R21, desc[UR4][R16.64] ;  /* 0x0000000410157981 */ /* 0x000ea2000c1e1900 */
[----:B------:R-:W-:-:S03]  /*0250*/  IMAD.WIDE R24, R5, 0x4, R16 ;  /* 0x0000000405187825 */ /* 0x000fc600078e0210 */
[----:B------:R-:W2:Y:S04]  /*0260*/  LDG.E R28, desc[UR4][R14.64+-0x10] ;  /* 0xfffff0040e1c7981 */ /* 0x000ea8000c1e1900 */
[----:B------:R0:W3:Y:S04]  /*0270*/  LDG.E R23, desc[UR4][R24.64] ;  /* 0x0000000418177981 */ /* 0x0000e8000c1e1900 */
[----:B------:R-:W3:Y:S04]  /*0280*/  LDG.E R22, desc[UR4][R14.64+-0xc] ;  /* 0xfffff4040e167981 */ /* 0x000ee8000c1e1900 */
[----:B------:R-:W4:Y:S01]  /*0290*/  LDG.E R26, desc[UR4][R14.64+-0x8] ;  /* 0xfffff8040e1a7981 */ /* 0x000f22000c1e1900 */
[----:B0-----:R-:W-:-:S03]  /*02a0*/  IMAD.WIDE R24, R5, 0x4, R24 ;  /* 0x0000000405187825 */ /* 0x001fc600078e0218 */
[----:B------:R-:W5:Y:S04]  /*02b0*/  LDG.E R29, desc[UR4][R14.64+-0x4] ;  /* 0xfffffc040e1d7981 */ /* 0x000f68000c1e1900 */
[----:B------:R-:W4:Y:S01]  /*02c0*/  LDG.E R27, desc[UR4][R24.64] ;  /* 0x00000004181b7981 */ /* 0x000f22000c1e1900 */
[----:B------:R-:W-:-:S04]  /*02d0*/  IMAD.WIDE R18, R5, 0x4, R24 ;  /* 0x0000000405127825 */ /* 0x000fc800078e0218 */
[C---:B------:R-:W-:Y:S02]  /*02e0*/  IMAD.WIDE R16, R5.reuse, 0x4, R18 ;  /* 0x0000000405107825 */ /* 0x040fe400078e0212 */
[----:B------:R-:W5:Y:S04]  /*02f0*/  LDG.E R18, desc[UR4][R18.64] ;  /* 0x0000000412127981 */ /* 0x000f68000c1e1900 */
[----:B------:R-:W5:Y:S01]  /*0300*/  LDG.E R19, desc[UR4][R14.64+0x4] ;  /* 0x000004040e137981 */ /* 0x000f62000c1e1900 */
[----:B--2---:R-:W-:Y:S02]  /*0310*/  IMAD R28, R28, R21, R20 ;  /* 0x000000151c1c7224 */ /* 0x004fe400078e0214 */
[----:B------:R-:W-:Y:S02]  /*0320*/  IMAD.WIDE R20, R5, 0x4, R16 ;  /* 0x0000000405147825 */ /* 0x000fe400078e0210 */
[----:B------:R-:W2:Y:S02]  /*0330*/  LDG.E R16, desc[UR4][R16.64] ;  /* 0x0000000410107981 */ /* 0x000ea4000c1e1900 */
[----:B---3--:R-:W-:-:S02]  /*0340*/  IMAD R28, R22, R23, R28 ;  /* 0x00000017161c7224 */ /* 0x008fc400078e021c */
[----:B------:R-:W-:Y:S02]  /*0350*/  IMAD.WIDE R22, R5, 0x4, R20 ;  /* 0x0000000405167825 */ /* 0x000fe400078e0214 */
[----:B------:R-:W3:Y:S04]  /*0360*/  LDG.E R20, desc[UR4][R20.64] ;  /* 0x0000000414147981 */ /* 0x000ee8000c1e1900 */
[----:B------:R-:W3:Y:S01]  /*0370*/  LDG.E R17, desc[UR4][R14.64+0xc] ;  /* 0x00000c040e117981 */ /* 0x000ee2000c1e1900 */
[----:B----4-:R-:W-:-:S03]  /*0380*/  IMAD R27, R26, R27, R28 ;  /* 0x0000001b1a1b7224 */ /* 0x010fc600078e021c */
[----:B------:R-:W2:Y:S01]  /*0390*/  LDG.E R28, desc[UR4][R14.64] ;  /* 0x000000040e1c7981 */ /* 0x000ea2000c1e1900 */
[----:B------:R-:W-:-:S03]  /*03a0*/  IMAD.WIDE R24, R5, 0x4, R22 ;  /* 0x0000000405187825 */ /* 0x000fc600078e0216 */
[----:B------:R-:W4:Y:S04]  /*03b0*/  LDG.E R26, desc[UR4][R22.64] ;  /* 0x00000004161a7981 */ /* 0x000f28000c1e1900 */
[----:B------:R-:W4:Y:S04]  /*03c0*/  LDG.E R21, desc[UR4][R14.64+0x8] ;  /* 0x000008040e157981 */ /* 0x000f28000c1e1900 */
[----:B------:R-:W4:Y:S01]  /*03d0*/  LDG.E R24, desc[UR4][R24.64] ;  /* 0x0000000418187981 */ /* 0x000f22000c1e1900 */
[----:B------:R-:W-:Y:S01]  /*03e0*/  IADD3 R9, PT, PT, R9, 0x8, RZ ;  /* 0x0000000809097810 */ /* 0x000fe20007ffe0ff */
[----:B-----5:R-:W-:-:S03]  /*03f0*/  IMAD R27, R29, R18, R27 ;  /* 0x000000121d1b7224 */ /* 0x020fc600078e021b */
[----:B------:R-:W-:Y:S02]  /*0400*/  ISETP.NE.AND P1, PT, R9, RZ, PT ;  /* 0x000000ff0900720c */ /* 0x000fe40003f25270 */
[----:B------:R-:W-:Y:S02]  /*0410*/  IADD3 R18, P2, PT, R14, 0x20, RZ ;  /* 0x000000200e127810 */ /* 0x000fe40007f5e0ff */
[----:B------:R-:W-:Y:S01]  /*0420*/  LEA R8, R5, R8, 0x3 ;  /* 0x0000000805087211 */ /* 0x000fe200078e18ff */
[----:B--2---:R-:W-:-:S04]  /*0430*/  IMAD R16, R28, R16, R27 ;  /* 0x000000101c107224 */ /* 0x004fc800078e021b */
[----:B---3--:R-:W-:-:S04]  /*0440*/  IMAD R16, R19, R20, R16 ;  /* 0x0000001413107224 */ /* 0x008fc800078e0210 */
[----:B----4-:R-:W-:Y:S01]  /*0450*/  IMAD R16, R21, R26, R16 ;  /* 0x0000001a15107224 */ /* 0x010fe200078e0210 */
[----:B------:R-:W-:-:S03]  /*0460*/  IADD3.X R19, PT, PT, RZ, R15, RZ, P2, !PT ;  /* 0x0000000fff137210 */ /* 0x000fc600017fe4ff */
[----:B------:R-:W-:Y:S01]  /*0470*/  IMAD R20, R17, R24, R16 ;  /* 0x0000001811147224 */ /* 0x000fe200078e0210 */
[----:B------:R-:W-:Y:S06]  /*0480*/  @P1 BRA `(.L_x_7) ;  /* 0xfffffffc00601947 */ /* 0x000fec000383ffff */
.L_x_6:
[----:B------:R-:W-:Y:S05]  /*0490*/  @!P0 BRA `(.L_x_8) ;  /* 0x0000000000bc8947 */ /* 0x000fea0003800000 */
[----:B------:R-:W-:Y:S02]  /*04a0*/  ISETP.GE.U32.AND P0, PT, R4, 0x4, PT ;  /* 0x000000040400780c */ /* 0x000fe40003f06070 */
[----:B------:R-:W-:-:S04]  /*04b0*/  LOP3.LUT R24, R0, 0x3, RZ, 0xc0, !PT ;  /* 0x0000000300187812 */ /* 0x000fc800078ec0ff */
[----:B------:R-:W-:-:S07]  /*04c0*/  ISETP.NE.AND P1, PT, R24, RZ, PT ;  /* 0x000000ff1800720c */ /* 0x000fce0003f25270 */
[----:B------:R-:W-:Y:S06]  /*04d0*/  @!P0 BRA `(.L_x_9) ;  /* 0x0000000000508947 */ /* 0x000fec0003800000 */
[-C--:B-----5:R-:W-:Y:S01]  /*04e0*/  IMAD R23, R5, R7.reuse, R2 ;  /* 0x0000000705177224 */ /* 0x0a0fe200078e0202 */
[----:B0-----:R-:W-:-:S03]  /*04f0*/  IADD3 R9, PT, PT, R6, R7, RZ ;  /* 0x0000000706097210 */ /* 0x001fc60007ffe0ff */
[----:B------:R-:W-:-:S04]  /*0500*/  IMAD.WIDE R22, R23, 0x4, R12 ;  /* 0x0000000417167825 */ /* 0x000fc800078e020c */
[----:B------:R-:W-:-:S04]  /*0510*/  IMAD.WIDE R8, R9, 0x4, R10 ;  /* 0x0000000409087825 */ /* 0x000fc800078e020a */
[C---:B------:R-:W-:Y:S01]  /*0520*/  IMAD.WIDE R14, R5.reuse, 0x4, R22 ;  /* 0x00000004050e7825 */ /* 0x040fe200078e0216 */
[----:B------:R-:W2:Y:S04]  /*0530*/  LDG.E R21, desc[UR4][R8.64] ;  /* 0x0000000408157981 */ /* 0x000ea8000c1e1900 */
[----:B------:R-:W2:Y:S01]  /*0540*/  LDG.E R22, desc[UR4][R22.64] ;  /* 0x0000000416167981 */ /* 0x000ea2000c1e1900 */
[----:B------:R-:W-:-:S03]  /*0550*/  IMAD.WIDE R16, R5, 0x4, R14 ;  /* 0x0000000405107825 */ /* 0x000fc600078e020e */
[----:B------:R-:W3:Y:S04]  /*0560*/  LDG.E R14, desc[UR4][R14.64] ;  /* 0x000000040e0e7981 */ /* 0x000ee8000c1e1900 */
[----:B------:R-:W3:Y:S01]  /*0570*/  LDG.E R4, desc[UR4][R8.64+0x4] ;  /* 0x0000040408047981 */ /* 0x000ee2000c1e1900 */
[----:B------:R-:W-:-:S03]  /*0580*/  IMAD.WIDE R18, R5, 0x4, R16 ;  /* 0x0000000405127825 */ /* 0x000fc600078e0210 */
[----:B------:R-:W4:Y:S04]  /*0590*/  LDG.E R26, desc[UR4][R16.64] ;  /* 0x00000004101a7981 */ /* 0x000f28000c1e1900 */
[----:B------:R-:W4:Y:S04]  /*05a0*/  LDG.E R25, desc[UR4][R8.64+0x8] ;  /* 0x0000080408197981 */ /* 0x000f28000c1e1900 */
[----:B------:R-:W4:Y:S04]  /*05b0*/  LDG.E R27, desc[UR4][R8.64+0xc] ;  /* 0x00000c04081b7981 */ /* 0x000f28000c1e1900 */
[----:B------:R-:W4:Y:S01]  /*05c0*/  LDG.E R18, desc[UR4][R18.64] ;  /* 0x0000000412127981 */ /* 0x000f22000c1e1900 */
[----:B------:R-:W-:Y:S01]  /*05d0*/  IADD3 R7, PT, PT, R7, 0x4, RZ ;  /* 0x0000000407077810 */ /* 0x000fe20007ffe0ff */
[----:B--2---:R-:W-:-:S04]  /*05e0*/  IMAD R21, R21, R22, R20 ;  /* 0x0000001615157224 */ /* 0x004fc800078e0214 */
[----:B---3--:R-:W-:-:S04]  /*05f0*/  IMAD R4, R4, R14, R21 ;  /* 0x0000000e04047224 */ /* 0x008fc800078e0215 */
[----:B----4-:R-:W-:-:S04]  /*0600*/  IMAD R4, R25, R26, R4 ;  /* 0x0000001a19047224 */ /* 0x010fc800078e0204 */
[----:B------:R-:W-:-:S07]  /*0610*/  IMAD R20, R27, R18, R4 ;  /* 0x000000121b147224 */ /* 0x000fce00078e0204 */
.L_x_9:
[----:B------:R-:W-:Y:S05]  /*0620*/  @!P1 BRA `(.L_x_8) ;  /* 0x0000000000589947 */ /* 0x000fea0003800000 */
[----:B------:R-:W-:Y:S02]  /*0630*/  ISETP.NE.AND P0, PT, R24, 0x1, PT ;  /* 0x000000011800780c */ /* 0x000fe40003f05270 */
[----:B------:R-:W-:-:S04]  /*0640*/  LOP3.LUT R0, R0, 0x1, RZ, 0xc0, !PT ;  /* 0x0000000100007812 */ /* 0x000fc800078ec0ff */
[----:B------:R-:W-:-:S07]  /*0650*/  ISETP.NE.U32.AND P1, PT, R0, 0x1, PT ;  /* 0x000000010000780c */ /* 0x000fce0003f25070 */
[-C--:B-----5:R-:W-:Y:S01]  /*0660*/  @P0 IMAD R17, R5, R7.reuse, R2 ;  /* 0x0000000705110224 */ /* 0x0a0fe200078e0202 */
[----:B0-----:R-:W-:Y:S02]  /*0670*/  @P0 IADD3 R9, PT, PT, R6, R7, RZ ;  /* 0x0000000706090210 */ /* 0x001fe40007ffe0ff */
[----:B------:R-:W-:Y:S01]  /*0680*/  @P0 IADD3 R7, PT, PT, R7, 0x2, RZ ;  /* 0x0000000207070810 */ /* 0x000fe20007ffe0ff */
[----:B------:R-:W-:-:S03]  /*0690*/  @P0 IMAD.WIDE R16, R17, 0x4, R12 ;  /* 0x0000000411100825 */ /* 0x000fc600078e020c */
[-C--:B------:R-:W-:Y:S01]  /*06a0*/  @!P1 IADD3 R19, PT, PT, R6, R7.reuse, RZ ;  /* 0x0000000706139210 */ /* 0x080fe20007ffe0ff */
[----:B------:R-:W-:Y:S01]  /*06b0*/  @P0 IMAD.WIDE R8, R9, 0x4, R10 ;  /* 0x0000000409080825 */ /* 0x000fe200078e020a */
[----:B------:R-:W2:Y:S03]  /*06c0*/  @P0 LDG.E R0, desc[UR4][R16.64] ;  /* 0x0000000410000981 */ /* 0x000ea6000c1e1900 */
[C---:B------:R-:W-:Y:S01]  /*06d0*/  @P0 IMAD.WIDE R14, R5.reuse, 0x4, R16 ;  /* 0x00000004050e0825 */ /* 0x040fe200078e0210 */
[----:B------:R-:W3:Y:S03]  /*06e0*/  @P0 LDG.E R21, desc[UR4][R8.64+0x4] ;  /* 0x0000040408150981 */ /* 0x000ee6000c1e1900 */
[----:B------:R-:W-:Y:S02]  /*06f0*/  @!P1 IMAD R5, R5, R7, R2 ;  /* 0x0000000705059224 */ /* 0x000fe400078e0202 */
[----:B------:R-:W2:Y:S01]  /*0700*/  @P0 LDG.E R7, desc[UR4][R8.64] ;  /* 0x0000000408070981 */ /* 0x000ea2000c1e1900 */
[----:B------:R-:W-:-:S03]  /*0710*/  @!P1 IMAD.WIDE R10, R19, 0x4, R10 ;  /* 0x00000004130a9825 */ /* 0x000fc600078e020a */
[----:B------:R-:W3:Y:S01]  /*0720*/  @P0 LDG.E R14, desc[UR4][R14.64] ;  /* 0x000000040e0e0981 */ /* 0x000ee2000c1e1900 */
[----:B------:R-:W-:-:S03]  /*0730*/  @!P1 IMAD.WIDE R12, R5, 0x4, R12 ;  /* 0x00000004050c9825 */ /* 0x000fc600078e020c */
[----:B------:R-:W4:Y:S04]  /*0740*/  @!P1 LDG.E R11, desc[UR4][R10.64] ;  /* 0x000000040a0b9981 */ /* 0x000f28000c1e1900 */
[----:B------:R-:W4:Y:S01]  /*0750*/  @!P1 LDG.E R12, desc[UR4][R12.64] ;  /* 0x000000040c0c9981 */ /* 0x000f22000c1e1900 */
[----:B--2---:R-:W-:-:S04]  /*0760*/  @P0 IMAD R0, R7, R0, R20 ;  /* 0x0000000007000224 */ /* 0x004fc800078e0214 */
[----:B---3--:R-:W-:-:S04]  /*0770*/  @P0 IMAD R20, R21, R14, R0 ;  /* 0x0000000e15140224 */ /* 0x008fc800078e0200 */
[----:B----4-:R-:W-:-:S07]  /*0780*/  @!P1 IMAD R20, R11, R12, R20 ;  /* 0x0000000c0b149224 */ /* 0x010fce00078e0214 */
.L_x_8:
[----:B------:R-:W-:-:S07]  /*0790*/  I2FP.F32.S32 R20, R20 ;  /* 0x0000001400147245 */ /* 0x000fce0000201400 */
.L_x_5:
[----:B------:R-:W1:Y:S02]  /*07a0*/  LDC.64 R6, c[0x0][0x390] ;  /* 0x0000e400ff067b82 */ /* 0x000e640000000a00 */
[----:B-1----:R-:W2:Y:S04]  /*07b0*/  LDG.E R0, desc[UR4][R6.64] ;  /* 0x0000000406007981 */ /* 0x002ea8000c1e1900 */
[----:B-----5:R-:W3:Y:S01]  /*07c0*/  LDG.E.64 R4, desc[UR4][R6.64+0x8] ;  /* 0x0000080406047981 */ /* 0x020ee2000c1e1b00 */
[----:B0-----:R-:W0:Y:S01]  /*07d0*/  F2I.TRUNC.NTZ R9, R20 ;  /* 0x0000001400097305 */ /* 0x001e22000020f100 */
[----:B--2---:R-:W-:-:S04]  /*07e0*/  IMAD R3, R3, R0, R2 ;  /* 0x0000000003037224 */ /* 0x004fc800078e0202 */
[----:B---3--:R-:W-:-:S05]  /*07f0*/  IMAD.WIDE R4, R3, 0x4, R4 ;  /* 0x0000000403047825 */ /* 0x008fca00078e0204 */
[----:B0-----:R-:W-:Y:S01]  /*0800*/  STG.E desc[UR4][R4.64], R9 ;  /* 0x0000000904007986 */ /* 0x001fe2000c101904 */
[----:B------:R-:W-:Y:S05]  /*0810*/  EXIT ;  /* 0x000000000000794d */ /* 0x000fea0003800000 */
.L_x_10:
        /* <DEDUP_REMOVED lines=14> */
.L_x_13:


//--------------------- .text._Z12matAddKernelP6MatrixS0_S0_ --------------------------
	.section	.text._Z12matAddKernelP6MatrixS0_S0_,"ax",@progbits
	.align	128
        .global         _Z12matAddKernelP6MatrixS0_S0_
        .type           _Z12matAddKernelP6MatrixS0_S0_,@function
        .size           _Z12matAddKernelP6MatrixS0_S0_,(.L_x_14 - _Z12matAddKernelP6MatrixS0_S0_)
        .other          _Z12matAddKernelP6MatrixS0_S0_,@"STO_CUDA_ENTRY STV_DEFAULT"
_Z12matAddKernelP6MatrixS0_S0_:
.text._Z12matAddKernelP6MatrixS0_S0_:
[----:B------:R-:W-:Y:S08]  /*0000*/  LDC R1, c[0x0][0x37c] ;  /* 0x0000df00ff017b82 */ /* 0x000ff00000000800 */
[----:B------:R-:W0:Y:S01]  /*0010*/  LDC.64 R6, c[0x0][0x380] ;  /* 0x0000e000ff067b82 */ /* 0x000e220000000a00 */
[----:B------:R-:W0:Y:S07]  /*0020*/  LDCU.64 UR4, c[0x0][0x358] ;  /* 0x00006b00ff0477ac */ /* 0x000e2e0008000a00 */
[----:B------:R-:W1:Y:S01]  /*0030*/  LDC.64 R8, c[0x0][0x388] ;  /* 0x0000e200ff087b82 */ /* 0x000e620000000a00 */
[----:B0-----:R-:W2:Y:S04]  /*0040*/  LDG.E R12, desc[UR4][R6.64] ;  /* 0x00000004060c7981 */ /* 0x001ea8000c1e1900 */
[----:B------:R2:W3:Y:S04]  /*0050*/  LDG.E.64 R2, desc[UR4][R6.64+0x8] ;  /* 0x0000080406027981 */ /* 0x0004e8000c1e1b00 */
[----:B-1----:R-:W4:Y:S04]  /*0060*/  LDG.E R14, desc[UR4][R8.64] ;  /* 0x00000004080e7981 */ /* 0x002f28000c1e1900 */
[----:B------:R4:W5:Y:S01]  /*0070*/  LDG.E.64 R4, desc[UR4][R8.64+0x8] ;  /* 0x0000080408047981 */ /* 0x000962000c1e1b00 */
[----:B------:R-:W0:Y:S01]  /*0080*/  S2R R0, SR_TID.Y ;  /* 0x0000000000007919 */ /* 0x000e220000002200 */
[----:B------:R-:W1:Y:S01]  /*0090*/  S2R R13, SR_TID.X ;  /* 0x00000000000d7919 */ /* 0x000e620000002100 */
[----:B------:R-:W0:Y:S08]  /*00a0*/  LDC R11, c[0x0][0x364] ;  /* 0x0000d900ff0b7b82 */ /* 0x000e300000000800 */
[----:B------:R-:W0:Y:S08]  /*00b0*/  S2UR UR6, SR_CTAID.Y ;  /* 0x00000000000679c3 */ /* 0x000e300000002600 */
[----:B------:R-:W1:Y:S08]  /*00c0*/  S2UR UR7, SR_CTAID.X ;  /* 0x00000000000779c3 */ /* 0x000e700000002500 */
[----:B------:R-:W1:Y:S01]  /*00d0*/  LDC R10, c[0x0][0x360] ;  /* 0x0000d800ff0a7b82 */ /* 0x000e620000000800 */
[----:B0-----:R-:W-:-:S02]  /*00e0*/  IMAD R0, R11, UR6, R0 ;  /* 0x000000060b007c24 */ /* 0x001fc4000f8e0200 */
[----:B-1----:R-:W-:-:S05]  /*00f0*/  IMAD R13, R10, UR7, R13 ;  /* 0x000000070a0d7c24 */ /* 0x002fca000f8e020d */
[----:B------:R-:W0:Y:S01]  /*0100*/  LDC.64 R10, c[0x0][0x390] ;  /* 0x0000e400ff0a7b82 */ /* 0x000e220000000a00 */
[C---:B--2---:R-:W-:Y:S02]  /*0110*/  IMAD R7, R0.reuse, R12, R13 ;  /* 0x0000000c00077224 */ /* 0x044fe400078e020d */
[----:B0-----:R-:W2:Y:S02]  /*0120*/  LDG.E R12, desc[UR4][R10.64] ;  /* 0x000000040a0c7981 */ /* 0x001ea4000c1e1900 */
[----:B---3--:R-:W-:Y:S02]  /*0130*/  IMAD.WIDE R2, R7, 0x4, R2 ;  /* 0x0000000407027825 */ /* 0x008fe400078e0202 */
[----:B------:R-:W3:Y:S02]  /*0140*/  LDG.E.64 R6, desc[UR4][R10.64+0x8] ;  /* 0x000008040a067981 */ /* 0x000ee4000c1e1b00 */
[----:B----4-:R-:W-:Y:S02]  /*0150*/  IMAD R9, R0, R14, R13 ;  /* 0x0000000e00097224 */ /* 0x010fe400078e020d */
[----:B------:R-:W4:Y:S02]  /*0160*/  LDG.E R2, desc[UR4][R2.64] ;  /* 0x0000000402027981 */ /* 0x000f24000c1e1900 */
[----:B-----5:R-:W-:-:S06]  /*0170*/  IMAD.WIDE R4, R9, 0x4, R4 ;  /* 0x0000000409047825 */ /* 0x020fcc00078e0204 */
[----:B------:R-:W4:Y:S01]  /*0180*/  LDG.E R5, desc[UR4][R4.64] ;  /* 0x0000000404057981 */ /* 0x000f22000c1e1900 */
[----:B--2---:R-:W-:Y:S01]  /*0190*/  IMAD R13, R0, R12, R13 ;  /* 0x0000000c000d7224 */ /* 0x004fe200078e020d */
[----:B----4-:R-:W-:-:S04]  /*01a0*/  IADD3 R8, PT, PT, R2, R5, RZ ;  /* 0x0000000502087210 */ /* 0x010fc80007ffe0ff */
[----:B------:R-:W-:-:S04]  /*01b0*/  I2FP.F32.S32 R8, R8 ;  /* 0x0000000800087245 */ /* 0x000fc80000201400 */
[----:B------:R-:W0:Y:S01]  /*01c0*/  F2I.TRUNC.NTZ R9, R8 ;  /* 0x0000000800097305 */ /* 0x000e22000020f100 */
[----:B---3--:R-:W-:-:S05]  /*01d0*/  IMAD.WIDE R6, R13, 0x4, R6 ;  /* 0x000000040d067825 */ /* 0x008fca00078e0206 */
[----:B0-----:R-:W-:Y:S01]  /*01e0*/  STG.E desc[UR4][R6.64], R9 ;  /* 0x0000000906007986 */ /* 0x001fe2000c101904 */
[----:B------:R-:W-:Y:S05]  /*01f0*/  EXIT ;  /* 0x000000000000794d */ /* 0x000fea0003800000 */
.L_x_11:
        /* <DEDUP_REMOVED lines=16> */
.L_x_14:


//--------------------- .nv.shared._Z27MatrixMulti_ShareMem_devicePiS_S_i --------------------------
	.section	.nv.shared._Z27MatrixMulti_ShareMem_devicePiS_S_i,"aw",@nobits
	.sectionflags	@""
	.align	16
	.zero		1024


//--------------------- .nv.shared.reserved.0     --------------------------
	.section	.nv.shared.reserved.0,"aw",@nobits
	.weak		__nv_reservedSMEM_offset_0_alias
	.size		__nv_reservedSMEM_offset_0_alias, 0, 64
	.other		__nv_reservedSMEM_offset_0_alias,@"STO_CUDA_RESERVED_SHARED STV_DEFAULT"
__nv_reservedSMEM_offset_0_alias:
	.zero		0
	.zero		64


//--------------------- .nv.shared._Z12matMulKernelP6MatrixS0_S0_ --------------------------
	.section	.nv.shared._Z12matMulKernelP6MatrixS0_S0_,"aw",@nobits
	.sectionflags	@""
	.align	16
	.zero		1024


//--------------------- .nv.shared._Z12matAddKernelP6MatrixS0_S0_ --------------------------
	.section	.nv.shared._Z12matAddKernelP6MatrixS0_S0_,"aw",@nobits
	.sectionflags	@""
	.align	16
	.zero		1024


//--------------------- .nv.constant0._Z27MatrixMulti_ShareMem_devicePiS_S_i --------------------------
	.section	.nv.constant0._Z27MatrixMulti_ShareMem_devicePiS_S_i,"a",@progbits
	.sectionflags	@""
	.align	4
.nv.constant0._Z27MatrixMulti_ShareMem_devicePiS_S_i:
	.zero		924


//--------------------- .nv.constant0._Z12matMulKernelP6MatrixS0_S0_ --------------------------
	.section	.nv.constant0._Z12matMulKernelP6MatrixS0_S0_,"a",@progbits
	.sectionflags	@""
	.align	4
.nv.constant0._Z12matMulKernelP6MatrixS0_S0_:
	.zero		920


//--------------------- .nv.constant0._Z12matAddKernelP6MatrixS0_S0_ --------------------------
	.section	.nv.constant0._Z12matAddKernelP6MatrixS0_S0_,"a",@progbits
	.sectionflags	@""
	.align	4
.nv.constant0._Z12matAddKernelP6MatrixS0_S0_:
	.zero		920


//--------------------- SYMBOLS --------------------------

	.type		.nv.reservedSmem.offset0,@object
	.size		.nv.reservedSmem.offset0,0x4
	.type		.nv.reservedSmem.cap,@object
	.size		.nv.reservedSmem.cap,0x4
